	.headerflags	@"EF_CUDA_TEXMODE_UNIFIED EF_CUDA_64BIT_ADDRESS EF_CUDA_ACCELERATORS EF_CUDA_SM90 EF_CUDA_VIRTUAL_SM(EF_CUDA_SM90)"
	.elftype	@"ET_EXEC"


//--------------------- .nv.info                  --------------------------
	.section	.nv.info,"",@"SHT_CUDA_INFO"
	.align	4


	//----- nvinfo : EIATTR_REGCOUNT
	.align		4
        /*0000*/ 	.byte	0x04, 0x2f
        /*0002*/ 	.short	(.L_1 - .L_0)
	.align		4
.L_0:
        /*0004*/ 	.word	index@(triton_poi_fused_clone_1)
        /*0008*/ 	.word	0x00000011


	//----- nvinfo : EIATTR_MIN_STACK_SIZE
	.align		4
.L_1:
        /*000c*/ 	.byte	0x04, 0x12
        /*000e*/ 	.short	(.L_3 - .L_2)
	.align		4
.L_2:
        /*0010*/ 	.word	index@(triton_poi_fused_clone_1)
        /*0014*/ 	.word	0x00000000


	//----- nvinfo : EIATTR_FRAME_SIZE
	.align		4
.L_3:
        /*0018*/ 	.byte	0x04, 0x11
        /*001a*/ 	.short	(.L_5 - .L_4)
	.align		4
.L_4:
        /*001c*/ 	.word	index@(triton_poi_fused_clone_1)
        /*0020*/ 	.word	0x00000000


	//----- nvinfo : EIATTR_MIN_STACK_SIZE
	.align		4
.L_5:
        /*0024*/ 	.byte	0x04, 0x12
        /*0026*/ 	.short	(.L_7 - .L_6)
	.align		4
.L_6:
        /*0028*/ 	.word	index@(triton_poi_fused_clone_1)
        /*002c*/ 	.word	0x00000000
.L_7:


//--------------------- .nv.info.triton_poi_fused_clone_1 --------------------------
	.section	.nv.info.triton_poi_fused_clone_1,"",@"SHT_CUDA_INFO"
	.sectionflags	@""
	.align	4


	//----- nvinfo : EIATTR_CUDA_API_VERSION
	.align		4
        /*0000*/ 	.byte	0x04, 0x37
        /*0002*/ 	.short	(.L_9 - .L_8)
.L_8:
        /*0004*/ 	.word	0x0000007c


	//----- nvinfo : EIATTR_KPARAM_INFO
	.align		4
.L_9:
        /*0008*/ 	.byte	0x04, 0x17
        /*000a*/ 	.short	(.L_11 - .L_10)
.L_10:
        /*000c*/ 	.word	0x00000000
        /*0010*/ 	.short	0x0004
        /*0012*/ 	.short	0x001c
        /*0014*/ 	.byte	0x00, 0xf0, 0x11, 0x00


	//----- nvinfo : EIATTR_KPARAM_INFO
	.align		4
.L_11:
        /*0018*/ 	.byte	0x04, 0x17
        /*001a*/ 	.short	(.L_13 - .L_12)
.L_12:
        /*001c*/ 	.word	0x00000000
        /*0020*/ 	.short	0x0003
        /*0022*/ 	.short	0x0018
        /*0024*/ 	.byte	0x00, 0xf0, 0x11, 0x00


	//----- nvinfo : EIATTR_KPARAM_INFO
	.align		4
.L_13:
        /*0028*/ 	.byte	0x04, 0x17
        /*002a*/ 	.short	(.L_15 - .L_14)
.L_14:
        /*002c*/ 	.word	0x00000000
        /*0030*/ 	.short	0x0002
        /*0032*/ 	.short	0x0010
        /*0034*/ 	.byte	0x00, 0xf4, 0x21, 0x00


	//----- nvinfo : EIATTR_KPARAM_INFO
	.align		4
.L_15:
        /*0038*/ 	.byte	0x04, 0x17
        /*003a*/ 	.short	(.L_17 - .L_16)
.L_16:
        /*003c*/ 	.word	0x00000000
        /*0040*/ 	.short	0x0001
        /*0042*/ 	.short	0x0008
        /*0044*/ 	.byte	0x00, 0xf4, 0x21, 0x00


	//----- nvinfo : EIATTR_KPARAM_INFO
	.align		4
.L_17:
        /*0048*/ 	.byte	0x04, 0x17
        /*004a*/ 	.short	(.L_19 - .L_18)
.L_18:
        /*004c*/ 	.word	0x00000000
        /*0050*/ 	.short	0x0000
        /*0052*/ 	.short	0x0000
        /*0054*/ 	.byte	0x00, 0xf4, 0x21, 0x00


	//----- nvinfo : EIATTR_SPARSE_MMA_MASK
	.align		4
.L_19:
        /*0058*/ 	.byte	0x03, 0x50
        /*005a*/ 	.short	0x0000


	//----- nvinfo : EIATTR_MAXREG_COUNT
	.align		4
        /*005c*/ 	.byte	0x03, 0x1b
        /*005e*/ 	.short	0x00ff


	//----- nvinfo : EIATTR_EXIT_INSTR_OFFSETS
	.align		4
        /*0060*/ 	.byte	0x04, 0x1c
        /*0062*/ 	.short	(.L_21 - .L_20)


	//   ....[0]....
.L_20:
        /*0064*/ 	.word	0x00000340


	//   ....[1]....
        /*0068*/ 	.word	0x000003b0


	//----- nvinfo : EIATTR_REQNTID
	.align		4
.L_21:
        /*006c*/ 	.byte	0x04, 0x10
        /*006e*/ 	.short	(.L_23 - .L_22)
.L_22:
        /*0070*/ 	.word	0x00000080
        /*0074*/ 	.word	0x00000001
        /*0078*/ 	.word	0x00000001


	//----- nvinfo : EIATTR_CBANK_PARAM_SIZE
	.align		4
.L_23:
        /*007c*/ 	.byte	0x03, 0x19
        /*007e*/ 	.short	0x0020


	//----- nvinfo : EIATTR_PARAM_CBANK
	.align		4
        /*0080*/ 	.byte	0x04, 0x0a
        /*0082*/ 	.short	(.L_25 - .L_24)
	.align		4
.L_24:
        /*0084*/ 	.word	index@(.nv.constant0.triton_poi_fused_clone_1)
        /*0088*/ 	.short	0x0210
        /*008a*/ 	.short	0x0020


	//----- nvinfo : EIATTR_SW_WAR
	.align		4
.L_25:
        /*008c*/ 	.byte	0x04, 0x36
        /*008e*/ 	.short	(.L_27 - .L_26)
.L_26:
        /*0090*/ 	.word	0x00000008
.L_27:


//--------------------- .nv.callgraph             --------------------------
	.section	.nv.callgraph,"",@"SHT_CUDA_CALLGRAPH"
	.align	4
	.sectionentsize	8
	.align		4
        /*0000*/ 	.word	0x00000000
	.align		4
        /*0004*/ 	.word	0xffffffff
	.align		4
        /*0008*/ 	.word	0x00000000
	.align		4
        /*000c*/ 	.word	0xfffffffe
	.align		4
        /*0010*/ 	.word	0x00000000
	.align		4
        /*0014*/ 	.word	0xfffffffd
	.align		4
        /*0018*/ 	.word	0x00000000
	.align		4
        /*001c*/ 	.word	0xfffffffc


//--------------------- .text.triton_poi_fused_clone_1 --------------------------
	.section	.text.triton_poi_fused_clone_1,"ax",@progbits
	.sectionflags	@"SHF_BARRIERS=1"
	.align	128
        .global         triton_poi_fused_clone_1
        .type           triton_poi_fused_clone_1,@function
        .size           triton_poi_fused_clone_1,(.L_x_1 - triton_poi_fused_clone_1)
        .other          triton_poi_fused_clone_1,@"STO_CUDA_ENTRY STV_DEFAULT"
triton_poi_fused_clone_1:
.text.triton_poi_fused_clone_1:
[----:B------:R-:W0:Y:S02]  /*0000*/  LDC R1, c[0x0][0x28] ;  /* 0x00000a00ff017b82 */ /* 0x000e240000000800 */
[----:B------:R-:W1:Y:S01]  /*0010*/  S2R R7, SR_CTAID.Y ;  /* 0x0000000000077919 */ /* 0x000e620000002600 */
[----:B------:R-:W2:Y:S01]  /*0020*/  LDC.64 R4, c[0x0][0x218] ;  /* 0x00008600ff047b82 */ /* 0x000ea20000000a00 */
[----:B------:R-:W-:Y:S01]  /*0030*/  ULDC.64 UR6, c[0x0][0x208] ;  /* 0x0000820000067ab9 */ /* 0x000fe20000000a00 */
[----:B------:R-:W3:Y:S01]  /*0040*/  S2R R8, SR_TID.X ;  /* 0x0000000000087919 */ /* 0x000ee20000002100 */
[----:B------:R-:W4:Y:S05]  /*0050*/  S2R R6, SR_CTAID.X ;  /* 0x0000000000067919 */ /* 0x000f2a0000002500 */
[----:B------:R-:W5:Y:S01]  /*0060*/  LDC.64 R2, c[0x0][0x210] ;  /* 0x00008400ff027b82 */ /* 0x000f620000000a00 */
[----:B-1----:R-:W-:-:S02]  /*0070*/  IMAD.SHL.U32 R7, R7, 0x40, RZ ;  /* 0x0000004007077824 */ /* 0x002fc400078e00ff */
[----:B---3--:R-:W-:Y:S01]  /*0080*/  IMAD.SHL.U32 R0, R8, 0x2, RZ ;  /* 0x0000000208007824 */ /* 0x008fe200078e00ff */
[----:B------:R-:W-:-:S04]  /*0090*/  SHF.R.U32.HI R11, RZ, 0x5, R8 ;  /* 0x00000005ff0b7819 */ /* 0x000fc80000011608 */
[----:B------:R-:W-:-:S04]  /*00a0*/  LOP3.LUT R10, R7, 0x3e, R0, 0xf8, !PT ;  /* 0x0000003e070a7812 */ /* 0x000fc800078ef800 */
[----:B------:R-:W-:-:S04]  /*00b0*/  SHF.R.S32.HI R9, RZ, 0x1f, R10 ;  /* 0x0000001fff097819 */ /* 0x000fc8000001140a */
[----:B------:R-:W-:Y:S01]  /*00c0*/  LEA.HI R12, R9, R10, RZ, 0x4 ;  /* 0x0000000a090c7211 */ /* 0x000fe200078f20ff */
[----:B----4-:R-:W-:Y:S01]  /*00d0*/  IMAD.SHL.U32 R9, R6, 0x4, RZ ;  /* 0x0000000406097824 */ /* 0x010fe200078e00ff */
[----:B------:R-:W-:Y:S02]  /*00e0*/  SGXT.U32 R6, R11, 0x2 ;  /* 0x000000020b06781a */ /* 0x000fe40000000000 */
[C---:B------:R-:W-:Y:S01]  /*00f0*/  LOP3.LUT R13, R12.reuse, 0xfffffff0, RZ, 0xc0, !PT ;  /* 0xfffffff00c0d7812 */ /* 0x040fe200078ec0ff */
[----:B------:R-:W-:Y:S01]  /*0100*/  IMAD.SHL.U32 R14, R12, 0x4, RZ ;  /* 0x000000040c0e7824 */ /* 0x000fe200078e00ff */
[----:B------:R-:W-:-:S03]  /*0110*/  LOP3.LUT R11, R9, R6, RZ, 0xfc, !PT ;  /* 0x00000006090b7212 */ /* 0x000fc600078efcff */
[----:B------:R-:W-:Y:S01]  /*0120*/  IMAD.IADD R12, R10, 0x1, -R13 ;  /* 0x000000010a0c7824 */ /* 0x000fe200078e0a0d */
[C---:B------:R-:W-:Y:S02]  /*0130*/  ISETP.GE.AND P1, PT, R11.reuse, 0x4, PT ;  /* 0x000000040b00780c */ /* 0x040fe40003f26270 */
[----:B------:R-:W-:Y:S01]  /*0140*/  LOP3.LUT R13, R14, 0xffffffc0, RZ, 0xc0, !PT ;  /* 0xffffffc00e0d7812 */ /* 0x000fe200078ec0ff */
[C---:B------:R-:W-:Y:S01]  /*0150*/  IMAD R12, R11.reuse, 0x10, R12 ;  /* 0x000000100b0c7824 */ /* 0x040fe200078e020c */
[----:B------:R-:W-:Y:S01]  /*0160*/  ISETP.LT.AND P0, PT, R10, 0x40, !P1 ;  /* 0x000000400a00780c */ /* 0x000fe20004f01270 */
[----:B--2---:R-:W-:-:S04]  /*0170*/  IMAD.WIDE R10, R11, 0x4, R4 ;  /* 0x000000040b0a7825 */ /* 0x004fc800078e0204 */
[----:B------:R-:W-:Y:S02]  /*0180*/  IMAD.IADD R13, R12, 0x1, R13 ;  /* 0x000000010c0d7824 */ /* 0x000fe400078e020d */
[----:B------:R-:W-:Y:S02]  /*0190*/  IMAD.MOV.U32 R12, RZ, RZ, RZ ;  /* 0x000000ffff0c7224 */ /* 0x000fe400078e00ff */
[----:B-----5:R-:W-:Y:S01]  /*01a0*/  IMAD.WIDE R4, R13, 0x4, R2 ;  /* 0x000000040d047825 */ /* 0x020fe200078e0202 */
[----:B------:R-:W-:-:S03]  /*01b0*/  CS2R R2, SRZ ;  /* 0x0000000000027805 */ /* 0x000fc6000001ff00 */
[----:B------:R1:W2:Y:S04]  /*01c0*/  @!P1 LDG.E.EL R12, desc[UR6][R10.64] ;  /* 0x000000060a0c9981 */ /* 0x0002a8000c2e1900 */
[----:B------:R-:W2:Y:S01]  /*01d0*/  @P0 LDG.E.EL.64 R2, desc[UR6][R4.64] ;  /* 0x0000000604020981 */ /* 0x000ea2000c2e1b00 */
[----:B------:R-:W3:Y:S01]  /*01e0*/  S2UR UR5, SR_CgaCtaId ;  /* 0x00000000000579c3 */ /* 0x000ee20000008800 */
[----:B------:R-:W-:Y:S01]  /*01f0*/  IMAD.SHL.U32 R13, R8, 0x8, RZ ;  /* 0x00000008080d7824 */ /* 0x000fe200078e00ff */
[----:B------:R-:W-:Y:S01]  /*0200*/  UMOV UR4, 0x400 ;  /* 0x0000040000047882 */ /* 0x000fe20000000000 */
[----:B------:R-:W-:Y:S02]  /*0210*/  SHF.R.U32.HI R8, RZ, 0x1, R8 ;  /* 0x00000001ff087819 */ /* 0x000fe40000011608 */
[----:B------:R-:W-:-:S02]  /*0220*/  LOP3.LUT R9, R9, 0x2, R0, 0xf8, !PT ;  /* 0x0000000209097812 */ /* 0x000fc400078ef800 */
[----:B------:R-:W-:Y:S02]  /*0230*/  LOP3.LUT R14, R13, 0xf8, RZ, 0xc0, !PT ;  /* 0x000000f80d0e7812 */ /* 0x000fe400078ec0ff */
[----:B------:R-:W-:Y:S02]  /*0240*/  LOP3.LUT R6, R6, 0xf8, R13, 0xf8, !PT ;  /* 0x000000f806067812 */ /* 0x000fe400078ef80d */
[----:B------:R-:W-:Y:S02]  /*0250*/  SGXT.U32 R8, R8, 0x6 ;  /* 0x000000060808781a */ /* 0x000fe40000000000 */
[----:B------:R-:W-:Y:S02]  /*0260*/  ISETP.GE.AND P0, PT, R9, 0x4, PT ;  /* 0x000000040900780c */ /* 0x000fe40003f06270 */
[----:B------:R-:W-:Y:S02]  /*0270*/  LOP3.LUT R8, R7, R8, RZ, 0xfc, !PT ;  /* 0x0000000807087212 */ /* 0x000fe400078efcff */
[----:B------:R-:W-:-:S02]  /*0280*/  LOP3.LUT R0, R0, 0xfc, RZ, 0xc0, !PT ;  /* 0x000000fc00007812 */ /* 0x000fc400078ec0ff */
[----:B------:R-:W-:Y:S02]  /*0290*/  ISETP.LT.AND P0, PT, R8, 0x40, !P0 ;  /* 0x000000400800780c */ /* 0x000fe40004701270 */
[----:B------:R-:W-:Y:S01]  /*02a0*/  LOP3.LUT R13, R13, 0x3f8, RZ, 0xc0, !PT ;  /* 0x000003f80d0d7812 */ /* 0x000fe200078ec0ff */
[----:B---3--:R-:W-:-:S06]  /*02b0*/  UPRMT UR4, UR5, 0x654, UR4 ;  /* 0x0000065405047896 */ /* 0x008fcc0008000004 */
[----:B-1----:R-:W-:Y:S01]  /*02c0*/  VIADD R11, R14, UR4 ;  /* 0x000000040e0b7c36 */ /* 0x002fe20008000000 */
[----:B------:R-:W-:-:S03]  /*02d0*/  IADD3 R0, R13, UR4, R0 ;  /* 0x000000040d007c10 */ /* 0x000fc6000fffe000 */
[----:B------:R-:W-:Y:S02]  /*02e0*/  IMAD R6, R6, 0x4, R11 ;  /* 0x0000000406067824 */ /* 0x000fe400078e020b */
[C---:B--2---:R-:W-:Y:S01]  /*02f0*/  FADD R2, R12.reuse, R2 ;  /* 0x000000020c027221 */ /* 0x044fe20000000000 */
[----:B------:R-:W-:-:S04]  /*0300*/  FADD R3, R12, R3 ;  /* 0x000000030c037221 */ /* 0x000fc80000000000 */
[----:B------:R1:W-:Y:S04]  /*0310*/  STS [R6], R2 ;  /* 0x0000000206007388 */ /* 0x0003e80000000800 */
[----:B------:R1:W-:Y:S01]  /*0320*/  STS [R6+0x14], R3 ;  /* 0x0000140306007388 */ /* 0x0003e20000000800 */
[----:B------:R-:W-:Y:S06]  /*0330*/  BAR.SYNC.DEFER_BLOCKING 0x0 ;  /* 0x0000000000007b1d */ /* 0x000fec0000010000 */
[----:B-1----:R-:W-:Y:S05]  /*0340*/  @!P0 EXIT ;  /* 0x000000000000894d */ /* 0x002fea0003800000 */
[----:B------:R-:W-:Y:S01]  /*0350*/  LDS R4, [R0] ;  /* 0x0000000000047984 */ /* 0x000fe20000000800 */
[----:B------:R-:W0:Y:S01]  /*0360*/  LDC.64 R2, c[0x0][0x220] ;  /* 0x00008800ff027b82 */ /* 0x000e220000000a00 */
[----:B------:R-:W-:Y:S02]  /*0370*/  IMAD R9, R8, 0x4, R9 ;  /* 0x0000000408097824 */ /* 0x000fe400078e0209 */
[----:B------:R-:W1:Y:S02]  /*0380*/  LDS R5, [R0+0x4] ;  /* 0x0000040000057984 */ /* 0x000e640000000800 */
[----:B0-----:R-:W-:-:S05]  /*0390*/  IMAD.WIDE R2, R9, 0x4, R2 ;  /* 0x0000000409027825 */ /* 0x001fca00078e0202 */
[----:B-1----:R-:W-:Y:S01]  /*03a0*/  STG.E.64 desc[UR6][R2.64], R4 ;  /* 0x0000000402007986 */ /* 0x002fe2000c101b06 */
[----:B------:R-:W-:Y:S05]  /*03b0*/  EXIT ;  /* 0x000000000000794d */ /* 0x000fea0003800000 */
.L_x_0:
[----:B------:R-:W-:-:S00]  /*03c0*/  BRA `(.L_x_0) ;  /* 0xfffffffc00fc7947 */ /* 0x000fc0000383ffff */
[----:B------:R-:W-:-:S00]  /*03d0*/  NOP ;  /* 0x0000000000007918 */ /* 0x000fc00000000000 */
        /* <DEDUP_REMOVED lines=10> */
.L_x_1:


//--------------------- .nv.shared.triton_poi_fused_clone_1 --------------------------
	.section	.nv.shared.triton_poi_fused_clone_1,"aw",@nobits
	.sectionflags	@""
	.align	16
	.zero		1024


//--------------------- .nv.constant0.triton_poi_fused_clone_1 --------------------------
	.section	.nv.constant0.triton_poi_fused_clone_1,"a",@progbits
	.sectionflags	@""
	.align	4
.nv.constant0.triton_poi_fused_clone_1:
	.zero		560
